//
// Generated by NVIDIA NVVM Compiler
//
// Compiler Build ID: CL-36424714
// Cuda compilation tools, release 13.0, V13.0.88
// Based on NVVM 20.0.0
//

.version 9.0
.target sm_100
.address_size 64

	// .globl	_Z3dotPfS_S_
// _ZZ3dotPfS_S_E5cache has been demoted

.visible .entry _Z3dotPfS_S_(
	.param .u64 .ptr .align 1 _Z3dotPfS_S__param_0,
	.param .u64 .ptr .align 1 _Z3dotPfS_S__param_1,
	.param .u64 .ptr .align 1 _Z3dotPfS_S__param_2
)
{
	.reg .pred 	%p<7>;
	.reg .b32 	%r<16>;
	.reg .b32 	%f<15>;
	.reg .b64 	%rd<12>;
	// demoted variable
	.shared .align 4 .b8 _ZZ3dotPfS_S_E5cache[1024];
	ld.param.u64 	%rd3, [_Z3dotPfS_S__param_0];
	ld.param.u64 	%rd4, [_Z3dotPfS_S__param_1];
	ld.param.u64 	%rd5, [_Z3dotPfS_S__param_2];
	mov.u32 	%r1, %tid.x;
	mov.u32 	%r2, %ctaid.x;
	mov.u32 	%r15, %ntid.x;
	mad.lo.s32 	%r14, %r2, %r15, %r1;
	setp.gt.s32 	%p1, %r14, 33791;
	mov.f32 	%f14, 0f00000000;
	@%p1 bra 	$L__BB0_3;
	mov.u32 	%r11, %nctaid.x;
	mul.lo.s32 	%r5, %r15, %r11;
	cvta.to.global.u64 	%rd1, %rd3;
	cvta.to.global.u64 	%rd2, %rd4;
	mov.f32 	%f14, 0f00000000;
$L__BB0_2:
	mul.wide.s32 	%rd6, %r14, 4;
	add.s64 	%rd7, %rd1, %rd6;
	ld.global.f32 	%f6, [%rd7];
	add.s64 	%rd8, %rd2, %rd6;
	ld.global.f32 	%f7, [%rd8];
	add.f32 	%f8, %f6, %f7;
	add.f32 	%f14, %f14, %f8;
	add.s32 	%r14, %r14, %r5;
	setp.lt.s32 	%p2, %r14, 33792;
	@%p2 bra 	$L__BB0_2;
$L__BB0_3:
	shl.b32 	%r12, %r1, 2;
	mov.u32 	%r13, _ZZ3dotPfS_S_E5cache;
	add.s32 	%r8, %r13, %r12;
	st.shared.f32 	[%r8], %f14;
	bar.sync 	0;
	setp.lt.u32 	%p3, %r15, 2;
	@%p3 bra 	$L__BB0_7;
$L__BB0_4:
	shr.u32 	%r10, %r15, 1;
	setp.ge.u32 	%p4, %r1, %r10;
	@%p4 bra 	$L__BB0_6;
	ld.shared.f32 	%f9, [%r8+4];
	ld.shared.f32 	%f10, [%r8];
	add.f32 	%f11, %f9, %f10;
	st.shared.f32 	[%r8], %f11;
$L__BB0_6:
	bar.sync 	0;
	setp.gt.u32 	%p5, %r15, 3;
	mov.u32 	%r15, %r10;
	@%p5 bra 	$L__BB0_4;
$L__BB0_7:
	setp.ne.s32 	%p6, %r1, 0;
	@%p6 bra 	$L__BB0_9;
	ld.shared.f32 	%f12, [_ZZ3dotPfS_S_E5cache];
	cvta.to.global.u64 	%rd9, %rd5;
	mul.wide.u32 	%rd10, %r2, 4;
	add.s64 	%rd11, %rd9, %rd10;
	st.global.f32 	[%rd11], %f12;
$L__BB0_9:
	ret;

}


// ===== COMPILED SASS (sm_100) =====

	.target	sm_100

	.elftype	@"ET_EXEC"


//--------------------- .note.nv.tkinfo           --------------------------
	.section	.note.nv.tkinfo,"",@"SHT_NOTE"
	.sectionflags	@"SHF_NOTE_NV_TKINFO"
	.tkinfo
        /*0018*/ 	.word	0x00000002
        /*0030*/ 	.string	""
        /*0030*/ 	.string	"ptxas"
        /*0030*/ 	.string	"Cuda compilation tools, release 13.0, V13.0.88"
        /*0030*/ 	.string	"Build cuda_13.0.r13.0/compiler.36424714_0"
        /*0030*/ 	.string	"-arch sm_100 -m 64 "



//--------------------- .note.nv.cuinfo           --------------------------
	.section	.note.nv.cuinfo,"",@"SHT_NOTE"
	.sectionflags	@"SHF_NOTE_NV_CUINFO"
        /*0018*/ 	.short	0x0002
        /*001a*/ 	.short	0x0064
        /*001c*/ 	.short	0x0082
	.zero		2


//--------------------- .nv.info                  --------------------------
	.section	.nv.info,"",@"SHT_CUDA_INFO"
	.align	4


	//----- nvinfo : EIATTR_REGCOUNT
	.align		4
        /*0000*/ 	.byte	0x04, 0x2f
        /*0002*/ 	.short	(.L_1 - .L_0)
	.align		4
.L_0:
        /*0004*/ 	.word	index@(_Z3dotPfS_S_)
        /*0008*/ 	.word	0x00000012


	//----- nvinfo : EIATTR_FRAME_SIZE
	.align		4
.L_1:
        /*000c*/ 	.byte	0x04, 0x11
        /*000e*/ 	.short	(.L_3 - .L_2)
	.align		4
.L_2:
        /*0010*/ 	.word	index@(_Z3dotPfS_S_)
        /*0014*/ 	.word	0x00000000


	//----- nvinfo : EIATTR_MIN_STACK_SIZE
	.align		4
.L_3:
        /*0018*/ 	.byte	0x04, 0x12
        /*001a*/ 	.short	(.L_5 - .L_4)
	.align		4
.L_4:
        /*001c*/ 	.word	index@(_Z3dotPfS_S_)
        /*0020*/ 	.word	0x00000000
.L_5:


//--------------------- .nv.compat                --------------------------
	.section	.nv.compat,"",@"SHT_CUDA_COMPAT_INFO"
	.align	4
        /*0000*/ 	.byte	0x02, 0x09, 0x00, 0x00, 0x02, 0x02, 0x01, 0x00, 0x02, 0x05, 0x05, 0x00, 0x03, 0x07, 0x01, 0x01
        /*0010*/ 	.byte	0x02, 0x03, 0x00, 0x00, 0x02, 0x06, 0x01, 0x00, 0x04, 0x0b, 0x08, 0x00, 0x09, 0x00, 0x00, 0x00
        /*0020*/ 	.byte	0x00, 0x00, 0x00, 0x00


//--------------------- .nv.info._Z3dotPfS_S_     --------------------------
	.section	.nv.info._Z3dotPfS_S_,"",@"SHT_CUDA_INFO"
	.sectionflags	@""
	.align	4


	//----- nvinfo : EIATTR_CUDA_API_VERSION
	.align		4
        /*0000*/ 	.byte	0x04, 0x37
        /*0002*/ 	.short	(.L_7 - .L_6)
.L_6:
        /*0004*/ 	.word	0x00000082


	//----- nvinfo : EIATTR_KPARAM_INFO
	.align		4
.L_7:
        /*0008*/ 	.byte	0x04, 0x17
        /*000a*/ 	.short	(.L_9 - .L_8)
.L_8:
        /*000c*/ 	.word	0x00000000
        /*0010*/ 	.short	0x0002
        /*0012*/ 	.short	0x0010
        /*0014*/ 	.byte	0x00, 0xf5, 0x21, 0x00


	//----- nvinfo : EIATTR_KPARAM_INFO
	.align		4
.L_9:
        /*0018*/ 	.byte	0x04, 0x17
        /*001a*/ 	.short	(.L_11 - .L_10)
.L_10:
        /*001c*/ 	.word	0x00000000
        /*0020*/ 	.short	0x0001
        /*0022*/ 	.short	0x0008
        /*0024*/ 	.byte	0x00, 0xf5, 0x21, 0x00


	//----- nvinfo : EIATTR_KPARAM_INFO
	.align		4
.L_11:
        /*0028*/ 	.byte	0x04, 0x17
        /*002a*/ 	.short	(.L_13 - .L_12)
.L_12:
        /*002c*/ 	.word	0x00000000
        /*0030*/ 	.short	0x0000
        /*0032*/ 	.short	0x0000
        /*0034*/ 	.byte	0x00, 0xf5, 0x21, 0x00


	//----- nvinfo : EIATTR_SPARSE_MMA_MASK
	.align		4
.L_13:
        /*0038*/ 	.byte	0x03, 0x50
        /*003a*/ 	.short	0x0000


	//----- nvinfo : EIATTR_MAXREG_COUNT
	.align		4
        /*003c*/ 	.byte	0x03, 0x1b
        /*003e*/ 	.short	0x00ff


	//----- nvinfo : EIATTR_NUM_BARRIERS
	.align		4
        /*0040*/ 	.byte	0x02, 0x4c
        /*0042*/ 	.byte	0x01
	.zero		1


	//----- nvinfo : EIATTR_MERCURY_ISA_VERSION
	.align		4
        /*0044*/ 	.byte	0x03, 0x5f
        /*0046*/ 	.short	0x0101


	//----- nvinfo : EIATTR_VRC_CTA_INIT_COUNT
	.align		4
        /*0048*/ 	.byte	0x02, 0x4a
	.zero		1
	.zero		1


	//----- nvinfo : EIATTR_EXIT_INSTR_OFFSETS
	.align		4
        /*004c*/ 	.byte	0x04, 0x1c
        /*004e*/ 	.short	(.L_15 - .L_14)


	//   ....[0]....
.L_14:
        /*0050*/ 	.word	0x000002c0


	//   ....[1]....
        /*0054*/ 	.word	0x00000340


	//----- nvinfo : EIATTR_CRS_STACK_SIZE
	.align		4
.L_15:
        /*0058*/ 	.byte	0x04, 0x1e
        /*005a*/ 	.short	(.L_17 - .L_16)
.L_16:
        /*005c*/ 	.word	0x00000000


	//----- nvinfo : EIATTR_CBANK_PARAM_SIZE
	.align		4
.L_17:
        /*0060*/ 	.byte	0x03, 0x19
        /*0062*/ 	.short	0x0018


	//----- nvinfo : EIATTR_PARAM_CBANK
	.align		4
        /*0064*/ 	.byte	0x04, 0x0a
        /*0066*/ 	.short	(.L_19 - .L_18)
	.align		4
.L_18:
        /*0068*/ 	.word	index@(.nv.constant0._Z3dotPfS_S_)
        /*006c*/ 	.short	0x0380
        /*006e*/ 	.short	0x0018


	//----- nvinfo : EIATTR_SW_WAR
	.align		4
.L_19:
        /*0070*/ 	.byte	0x04, 0x36
        /*0072*/ 	.short	(.L_21 - .L_20)
.L_20:
        /*0074*/ 	.word	0x00000008
.L_21:


//--------------------- .nv.callgraph             --------------------------
	.section	.nv.callgraph,"",@"SHT_CUDA_CALLGRAPH"
	.align	4
	.sectionentsize	8
	.align		4
        /*0000*/ 	.word	0x00000000
	.align		4
        /*0004*/ 	.word	0xffffffff
	.align		4
        /*0008*/ 	.word	0x00000000
	.align		4
        /*000c*/ 	.word	0xfffffffe
	.align		4
        /*0010*/ 	.word	0x00000000
	.align		4
        /*0014*/ 	.word	0xfffffffd
	.align		4
        /*0018*/ 	.word	0x00000000
	.align		4
        /*001c*/ 	.word	0xfffffffc


//--------------------- .text._Z3dotPfS_S_        --------------------------
	.section	.text._Z3dotPfS_S_,"ax",@progbits
	.align	128
        .global         _Z3dotPfS_S_
        .type           _Z3dotPfS_S_,@function
        .size           _Z3dotPfS_S_,(.L_x_6 - _Z3dotPfS_S_)
        .other          _Z3dotPfS_S_,@"STO_CUDA_ENTRY STV_DEFAULT"
_Z3dotPfS_S_:
.text._Z3dotPfS_S_:
[----:B------:R-:W-:Y:S01]  /*0000*/  LDC R1, c[0x0][0x37c] ;  /* 0x0000df00ff017b82 */ /* 0x000fe20000000800 */
[----:B------:R-:W0:Y:S01]  /*0010*/  S2R R12, SR_TID.X ;  /* 0x00000000000c7919 */ /* 0x000e220000002100 */
[----:B------:R-:W0:Y:S01]  /*0020*/  LDCU UR4, c[0x0][0x360] ;  /* 0x00006c00ff0477ac */ /* 0x000e220008000800 */
[----:B------:R-:W-:Y:S01]  /*0030*/  BSSY.RECONVERGENT B0, `(.L_x_0) ;  /* 0x0000015000007945 */ /* 0x000fe20003800200 */
[----:B------:R-:W-:Y:S01]  /*0040*/  HFMA2 R10, -RZ, RZ, 0, 0 ;  /* 0x00000000ff0a7431 */ /* 0x000fe200000001ff */
[----:B------:R-:W0:Y:S01]  /*0050*/  S2R R13, SR_CTAID.X ;  /* 0x00000000000d7919 */ /* 0x000e220000002500 */
[----:B------:R-:W1:Y:S01]  /*0060*/  LDCU.64 UR8, c[0x0][0x358] ;  /* 0x00006b00ff0877ac */ /* 0x000e620008000a00 */
[----:B0-----:R-:W-:-:S05]  /*0070*/  IMAD R0, R13, UR4, R12 ;  /* 0x000000040d007c24 */ /* 0x001fca000f8e020c */
[----:B------:R-:W-:-:S13]  /*0080*/  ISETP.GT.AND P0, PT, R0, 0x83ff, PT ;  /* 0x000083ff0000780c */ /* 0x000fda0003f04270 */
[----:B-1----:R-:W-:Y:S05]  /*0090*/  @P0 BRA `(.L_x_1) ;  /* 0x0000000000380947 */ /* 0x002fea0003800000 */
[----:B------:R-:W0:Y:S01]  /*00a0*/  LDC R2, c[0x0][0x370] ;  /* 0x0000dc00ff027b82 */ /* 0x000e220000000800 */
[----:B------:R-:W-:-:S07]  /*00b0*/  MOV R10, RZ ;  /* 0x000000ff000a7202 */ /* 0x000fce0000000f00 */
[----:B------:R-:W1:Y:S08]  /*00c0*/  LDC.64 R6, c[0x0][0x380] ;  /* 0x0000e000ff067b82 */ /* 0x000e700000000a00 */
[----:B------:R-:W2:Y:S01]  /*00d0*/  LDC.64 R8, c[0x0][0x388] ;  /* 0x0000e200ff087b82 */ /* 0x000ea20000000a00 */
[----:B0-----:R-:W-:-:S07]  /*00e0*/  IMAD R15, R2, UR4, RZ ;  /* 0x00000004020f7c24 */ /* 0x001fce000f8e02ff */
.L_x_2:
[----:B-1----:R-:W-:-:S04]  /*00f0*/  IMAD.WIDE R2, R0, 0x4, R6 ;  /* 0x0000000400027825 */ /* 0x002fc800078e0206 */
[----:B--2---:R-:W-:Y:S02]  /*0100*/  IMAD.WIDE R4, R0, 0x4, R8 ;  /* 0x0000000400047825 */ /* 0x004fe400078e0208 */
[----:B------:R-:W2:Y:S04]  /*0110*/  LDG.E R2, desc[UR8][R2.64] ;  /* 0x0000000802027981 */ /* 0x000ea8000c1e1900 */
[----:B------:R-:W2:Y:S01]  /*0120*/  LDG.E R5, desc[UR8][R4.64] ;  /* 0x0000000804057981 */ /* 0x000ea2000c1e1900 */
[----:B------:R-:W-:-:S04]  /*0130*/  IADD3 R0, PT, PT, R15, R0, RZ ;  /* 0x000000000f007210 */ /* 0x000fc80007ffe0ff */
[----:B------:R-:W-:Y:S01]  /*0140*/  ISETP.GE.AND P0, PT, R0, 0x8400, PT ;  /* 0x000084000000780c */ /* 0x000fe20003f06270 */
[----:B--2---:R-:W-:-:S04]  /*0150*/  FADD R11, R2, R5 ;  /* 0x00000005020b7221 */ /* 0x004fc80000000000 */
[----:B------:R-:W-:-:S08]  /*0160*/  FADD R10, R11, R10 ;  /* 0x0000000a0b0a7221 */ /* 0x000fd00000000000 */
[----:B------:R-:W-:Y:S05]  /*0170*/  @!P0 BRA `(.L_x_2) ;  /* 0xfffffffc00dc8947 */ /* 0x000fea000383ffff */
.L_x_1:
[----:B------:R-:W-:Y:S05]  /*0180*/  BSYNC.RECONVERGENT B0 ;  /* 0x0000000000007941 */ /* 0x000fea0003800200 */
.L_x_0:
[----:B------:R-:W0:Y:S01]  /*0190*/  S2UR UR6, SR_CgaCtaId ;  /* 0x00000000000679c3 */ /* 0x000e220000008800 */
[----:B------:R-:W-:Y:S01]  /*01a0*/  UMOV UR5, 0x400 ;  /* 0x0000040000057882 */ /* 0x000fe20000000000 */
[----:B------:R-:W-:Y:S01]  /*01b0*/  UISETP.GE.U32.AND UP0, UPT, UR4, 0x2, UPT ;  /* 0x000000020400788c */ /* 0x000fe2000bf06070 */
[----:B------:R-:W-:Y:S01]  /*01c0*/  ISETP.NE.AND P1, PT, R12, RZ, PT ;  /* 0x000000ff0c00720c */ /* 0x000fe20003f25270 */
[----:B0-----:R-:W-:-:S06]  /*01d0*/  ULEA UR5, UR6, UR5, 0x18 ;  /* 0x0000000506057291 */ /* 0x001fcc000f8ec0ff */
[----:B------:R-:W-:-:S05]  /*01e0*/  LEA R3, R12, UR5, 0x2 ;  /* 0x000000050c037c11 */ /* 0x000fca000f8e10ff */
[----:B------:R0:W-:Y:S01]  /*01f0*/  STS [R3], R10 ;  /* 0x0000000a03007388 */ /* 0x0001e20000000800 */
[----:B------:R-:W-:Y:S06]  /*0200*/  BAR.SYNC.DEFER_BLOCKING 0x0 ;  /* 0x0000000000007b1d */ /* 0x000fec0000010000 */
[----:B------:R-:W-:Y:S05]  /*0210*/  BRA.U !UP0, `(.L_x_3) ;  /* 0x0000000108287547 */ /* 0x000fea000b800000 */
.L_x_4:
[----:B------:R-:W-:Y:S02]  /*0220*/  USHF.R.U32.HI UR5, URZ, 0x1, UR4 ;  /* 0x00000001ff057899 */ /* 0x000fe40008011604 */
[----:B------:R-:W-:-:S04]  /*0230*/  UISETP.GT.U32.AND UP0, UPT, UR4, 0x3, UPT ;  /* 0x000000030400788c */ /* 0x000fc8000bf04070 */
[----:B------:R-:W-:Y:S01]  /*0240*/  ISETP.GE.U32.AND P0, PT, R12, UR5, PT ;  /* 0x000000050c007c0c */ /* 0x000fe2000bf06070 */
[----:B------:R-:W-:-:S12]  /*0250*/  UMOV UR4, UR5 ;  /* 0x0000000500047c82 */ /* 0x000fd80008000000 */
[----:B-1----:R-:W-:Y:S04]  /*0260*/  @!P0 LDS R0, [R3+0x4] ;  /* 0x0000040003008984 */ /* 0x002fe80000000800 */
[----:B------:R-:W1:Y:S02]  /*0270*/  @!P0 LDS R5, [R3] ;  /* 0x0000000003058984 */ /* 0x000e640000000800 */
[----:B-1----:R-:W-:-:S05]  /*0280*/  @!P0 FADD R0, R0, R5 ;  /* 0x0000000500008221 */ /* 0x002fca0000000000 */
[----:B------:R1:W-:Y:S01]  /*0290*/  @!P0 STS [R3], R0 ;  /* 0x0000000003008388 */ /* 0x0003e20000000800 */
[----:B------:R-:W-:Y:S06]  /*02a0*/  BAR.SYNC.DEFER_BLOCKING 0x0 ;  /* 0x0000000000007b1d */ /* 0x000fec0000010000 */
[----:B------:R-:W-:Y:S05]  /*02b0*/  BRA.U UP0, `(.L_x_4) ;  /* 0xfffffffd00d87547 */ /* 0x000fea000b83ffff */
.L_x_3:
[----:B------:R-:W-:Y:S05]  /*02c0*/  @P1 EXIT ;  /* 0x000000000000194d */ /* 0x000fea0003800000 */
[----:B------:R-:W2:Y:S01]  /*02d0*/  S2UR UR5, SR_CgaCtaId ;  /* 0x00000000000579c3 */ /* 0x000ea20000008800 */
[----:B------:R-:W-:-:S07]  /*02e0*/  UMOV UR4, 0x400 ;  /* 0x0000040000047882 */ /* 0x000fce0000000000 */
[----:B01----:R-:W0:Y:S01]  /*02f0*/  LDC.64 R2, c[0x0][0x390] ;  /* 0x0000e400ff027b82 */ /* 0x003e220000000a00 */
[----:B--2---:R-:W-:Y:S01]  /*0300*/  ULEA UR4, UR5, UR4, 0x18 ;  /* 0x0000000405047291 */ /* 0x004fe2000f8ec0ff */
[----:B0-----:R-:W-:-:S08]  /*0310*/  IMAD.WIDE.U32 R2, R13, 0x4, R2 ;  /* 0x000000040d027825 */ /* 0x001fd000078e0002 */
[----:B------:R-:W0:Y:S04]  /*0320*/  LDS R5, [UR4] ;  /* 0x00000004ff057984 */ /* 0x000e280008000800 */
[----:B0-----:R-:W-:Y:S01]  /*0330*/  STG.E desc[UR8][R2.64], R5 ;  /* 0x0000000502007986 */ /* 0x001fe2000c101908 */
[----:B------:R-:W-:Y:S05]  /*0340*/  EXIT ;  /* 0x000000000000794d */ /* 0x000fea0003800000 */
.L_x_5:
[----:B------:R-:W-:-:S00]  /*0350*/  BRA `(.L_x_5) ;  /* 0xfffffffc00fc7947 */ /* 0x000fc0000383ffff */
[----:B------:R-:W-:-:S00]  /*0360*/  NOP ;  /* 0x0000000000007918 */ /* 0x000fc00000000000 */
        /* <DEDUP_REMOVED lines=9> */
.L_x_6:


//--------------------- .nv.shared._Z3dotPfS_S_   --------------------------
	.section	.nv.shared._Z3dotPfS_S_,"aw",@nobits
	.sectionflags	@""
	.align	4
.nv.shared._Z3dotPfS_S_:
	.zero		2048


//--------------------- .nv.shared.reserved.0     --------------------------
	.section	.nv.shared.reserved.0,"aw",@nobits
	.weak		__nv_reservedSMEM_offset_0_alias
	.size		__nv_reservedSMEM_offset_0_alias, 0, 64
	.other		__nv_reservedSMEM_offset_0_alias,@"STO_CUDA_RESERVED_SHARED STV_DEFAULT"
__nv_reservedSMEM_offset_0_alias:
	.zero		0
	.zero		64


//--------------------- .nv.constant0._Z3dotPfS_S_ --------------------------
	.section	.nv.constant0._Z3dotPfS_S_,"a",@progbits
	.sectionflags	@""
	.align	4
.nv.constant0._Z3dotPfS_S_:
	.zero		920


//--------------------- SYMBOLS --------------------------

	.type		.nv.reservedSmem.offset0,@object
	.size		.nv.reservedSmem.offset0,0x4
	.type		.nv.reservedSmem.cap,@object
	.size		.nv.reservedSmem.cap,0x4
